//
// Generated by NVIDIA NVVM Compiler
//
// Compiler Build ID: CL-36424714
// Cuda compilation tools, release 13.0, V13.0.88
// Based on NVVM 20.0.0
//

.version 9.0
.target sm_100
.address_size 64

	// .globl	_Z10HelloWorldv
.extern .func  (.param .b32 func_retval0) vprintf
(
	.param .b64 vprintf_param_0,
	.param .b64 vprintf_param_1
)
;
.global .align 1 .b8 $str[15] = {72, 101, 108, 108, 111, 44, 32, 87, 111, 114, 108, 100, 33, 10};

.visible .entry _Z10HelloWorldv()
{
	.reg .b32 	%r<3>;
	.reg .b64 	%rd<3>;

	mov.u64 	%rd1, $str;
	cvta.global.u64 	%rd2, %rd1;
	{ // callseq 0, 0
	.param .b64 param0;
	st.param.b64 	[param0], %rd2;
	.param .b64 param1;
	st.param.b64 	[param1], 0;
	.param .b32 retval0;
	call.uni (retval0), 
	vprintf, 
	(
	param0, 
	param1
	);
	ld.param.b32 	%r1, [retval0];
	} // callseq 0
	ret;

}


// ===== COMPILED SASS (sm_100) =====

	.target	sm_100

	.elftype	@"ET_EXEC"


//--------------------- .note.nv.tkinfo           --------------------------
	.section	.note.nv.tkinfo,"",@"SHT_NOTE"
	.sectionflags	@"SHF_NOTE_NV_TKINFO"
	.tkinfo
        /*0018*/ 	.word	0x00000002
        /*0030*/ 	.string	""
        /*0030*/ 	.string	"ptxas"
        /*0030*/ 	.string	"Cuda compilation tools, release 13.0, V13.0.88"
        /*0030*/ 	.string	"Build cuda_13.0.r13.0/compiler.36424714_0"
        /*0030*/ 	.string	"-arch sm_100 -m 64 "



//--------------------- .note.nv.cuinfo           --------------------------
	.section	.note.nv.cuinfo,"",@"SHT_NOTE"
	.sectionflags	@"SHF_NOTE_NV_CUINFO"
        /*0018*/ 	.short	0x0002
        /*001a*/ 	.short	0x0064
        /*001c*/ 	.short	0x0082
	.zero		2


//--------------------- .nv.info                  --------------------------
	.section	.nv.info,"",@"SHT_CUDA_INFO"
	.align	4


	//----- nvinfo : EIATTR_REGCOUNT
	.align		4
        /*0000*/ 	.byte	0x04, 0x2f
        /*0002*/ 	.short	(.L_2 - .L_1)
	.align		4
.L_1:
        /*0004*/ 	.word	index@(_Z10HelloWorldv)
        /*0008*/ 	.word	0x00000018


	//----- nvinfo : EIATTR_FRAME_SIZE
	.align		4
.L_2:
        /*000c*/ 	.byte	0x04, 0x11
        /*000e*/ 	.short	(.L_4 - .L_3)
	.align		4
.L_3:
        /*0010*/ 	.word	index@(_Z10HelloWorldv)
        /*0014*/ 	.word	0x00000000


	//----- nvinfo : EIATTR_MIN_STACK_SIZE
	.align		4
.L_4:
        /*0018*/ 	.byte	0x04, 0x12
        /*001a*/ 	.short	(.L_6 - .L_5)
	.align		4
.L_5:
        /*001c*/ 	.word	index@(_Z10HelloWorldv)
        /*0020*/ 	.word	0x00000000
.L_6:


//--------------------- .nv.compat                --------------------------
	.section	.nv.compat,"",@"SHT_CUDA_COMPAT_INFO"
	.align	4
        /*0000*/ 	.byte	0x02, 0x09, 0x00, 0x00, 0x02, 0x02, 0x01, 0x00, 0x02, 0x05, 0x05, 0x00, 0x03, 0x07, 0x01, 0x01
        /*0010*/ 	.byte	0x02, 0x03, 0x00, 0x00, 0x02, 0x06, 0x01, 0x00, 0x04, 0x0b, 0x08, 0x00, 0x09, 0x00, 0x00, 0x00
        /*0020*/ 	.byte	0x00, 0x00, 0x00, 0x00


//--------------------- .nv.info._Z10HelloWorldv  --------------------------
	.section	.nv.info._Z10HelloWorldv,"",@"SHT_CUDA_INFO"
	.sectionflags	@""
	.align	4


	//----- nvinfo : EIATTR_CUDA_API_VERSION
	.align		4
        /*0000*/ 	.byte	0x04, 0x37
        /*0002*/ 	.short	(.L_8 - .L_7)
.L_7:
        /*0004*/ 	.word	0x00000082


	//----- nvinfo : EIATTR_SPARSE_MMA_MASK
	.align		4
.L_8:
        /*0008*/ 	.byte	0x03, 0x50
        /*000a*/ 	.short	0x0000


	//----- nvinfo : EIATTR_MAXREG_COUNT
	.align		4
        /*000c*/ 	.byte	0x03, 0x1b
        /*000e*/ 	.short	0x00ff


	//----- nvinfo : EIATTR_EXTERNS
	.align		4
        /*0010*/ 	.byte	0x04, 0x0f
        /*0012*/ 	.short	(.L_10 - .L_9)


	//   ....[0]....
	.align		4
.L_9:
        /*0014*/ 	.word	index@(vprintf)


	//----- nvinfo : EIATTR_MERCURY_ISA_VERSION
	.align		4
.L_10:
        /*0018*/ 	.byte	0x03, 0x5f
        /*001a*/ 	.short	0x0101


	//----- nvinfo : EIATTR_VRC_CTA_INIT_COUNT
	.align		4
        /*001c*/ 	.byte	0x02, 0x4a
	.zero		1
	.zero		1


	//----- nvinfo : EIATTR_SYSCALL_OFFSETS
	.align		4
        /*0020*/ 	.byte	0x04, 0x46
        /*0022*/ 	.short	(.L_12 - .L_11)


	//   ....[0]....
.L_11:
        /*0024*/ 	.word	0x00000080


	//----- nvinfo : EIATTR_EXIT_INSTR_OFFSETS
	.align		4
.L_12:
        /*0028*/ 	.byte	0x04, 0x1c
        /*002a*/ 	.short	(.L_14 - .L_13)


	//   ....[0]....
.L_13:
        /*002c*/ 	.word	0x00000090


	//----- nvinfo : EIATTR_SW_WAR
	.align		4
.L_14:
        /*0030*/ 	.byte	0x04, 0x36
        /*0032*/ 	.short	(.L_16 - .L_15)
.L_15:
        /*0034*/ 	.word	0x00000008
.L_16:


//--------------------- .nv.callgraph             --------------------------
	.section	.nv.callgraph,"",@"SHT_CUDA_CALLGRAPH"
	.align	4
	.sectionentsize	8
	.align		4
        /*0000*/ 	.word	0x00000000
	.align		4
        /*0004*/ 	.word	0xffffffff
	.align		4
        /*0008*/ 	.word	index@(_Z10HelloWorldv)
	.align		4
        /*000c*/ 	.word	index@(vprintf)
	.align		4
        /*0010*/ 	.word	0x00000000
	.align		4
        /*0014*/ 	.word	0xfffffffe
	.align		4
        /*0018*/ 	.word	0x00000000
	.align		4
        /*001c*/ 	.word	0xfffffffd
	.align		4
        /*0020*/ 	.word	0x00000000
	.align		4
        /*0024*/ 	.word	0xfffffffc


//--------------------- .nv.constant4             --------------------------
	.section	.nv.constant4,"a",@progbits
	.align	8
	.align		8
.nv.constant4:
        /*0000*/ 	.dword	vprintf
	.align		8
        /*0008*/ 	.dword	$str


//--------------------- .text._Z10HelloWorldv     --------------------------
	.section	.text._Z10HelloWorldv,"ax",@progbits
	.align	128
        .global         _Z10HelloWorldv
        .type           _Z10HelloWorldv,@function
        .size           _Z10HelloWorldv,(.L_x_2 - _Z10HelloWorldv)
        .other          _Z10HelloWorldv,@"STO_CUDA_ENTRY STV_DEFAULT"
_Z10HelloWorldv:
.text._Z10HelloWorldv:
[----:B------:R-:W0:Y:S01]  /*0000*/  LDC R1, c[0x0][0x37c] ;  /* 0x0000df00ff017b82 */ /* 0x000e220000000800 */
[----:B------:R-:W-:Y:S01]  /*0010*/  MOV R0, 0x0 ;  /* 0x0000000000007802 */ /* 0x000fe20000000f00 */
[----:B------:R-:W1:Y:S01]  /*0020*/  LDCU.64 UR4, c[0x4][0x8] ;  /* 0x01000100ff0477ac */ /* 0x000e620008000a00 */
[----:B------:R-:W-:-:S05]  /*0030*/  CS2R R6, SRZ ;  /* 0x0000000000067805 */ /* 0x000fca000001ff00 */
[----:B------:R2:W3:Y:S01]  /*0040*/  LDC.64 R2, c[0x4][R0] ;  /* 0x0100000000027b82 */ /* 0x0004e20000000a00 */
[----:B-1----:R-:W-:Y:S02]  /*0050*/  IMAD.U32 R4, RZ, RZ, UR4 ;  /* 0x00000004ff047e24 */ /* 0x002fe4000f8e00ff */
[----:B--2---:R-:W-:-:S07]  /*0060*/  IMAD.U32 R5, RZ, RZ, UR5 ;  /* 0x00000005ff057e24 */ /* 0x004fce000f8e00ff */
[----:B------:R-:W-:-:S07]  /*0070*/  LEPC R20, `(.L_x_0) ;  /* 0x000000001014794e */ /* 0x000fce0000000000 */
[----:B0--3--:R-:W-:Y:S05]  /*0080*/  CALL.ABS.NOINC R2 ;  /* 0x0000000002007343 */ /* 0x009fea0003c00000 */
.L_x_0:
[----:B------:R-:W-:Y:S05]  /*0090*/  EXIT ;  /* 0x000000000000794d */ /* 0x000fea0003800000 */
.L_x_1:
[----:B------:R-:W-:-:S00]  /*00a0*/  BRA `(.L_x_1) ;  /* 0xfffffffc00fc7947 */ /* 0x000fc0000383ffff */
[----:B------:R-:W-:-:S00]  /*00b0*/  NOP ;  /* 0x0000000000007918 */ /* 0x000fc00000000000 */
        /* <DEDUP_REMOVED lines=12> */
.L_x_2:


//--------------------- .nv.global.init           --------------------------
	.section	.nv.global.init,"aw",@progbits
.nv.global.init:
	.type		$str,@object
	.size		$str,(.L_0 - $str)
$str:
        /*0000*/ 	.byte	0x48, 0x65, 0x6c, 0x6c, 0x6f, 0x2c, 0x20, 0x57, 0x6f, 0x72, 0x6c, 0x64, 0x21, 0x0a, 0x00
.L_0:


//--------------------- .nv.shared.reserved.0     --------------------------
	.section	.nv.shared.reserved.0,"aw",@nobits
	.weak		__nv_reservedSMEM_offset_0_alias
	.size		__nv_reservedSMEM_offset_0_alias, 0, 64
	.other		__nv_reservedSMEM_offset_0_alias,@"STO_CUDA_RESERVED_SHARED STV_DEFAULT"
__nv_reservedSMEM_offset_0_alias:
	.zero		0
	.zero		64


//--------------------- .nv.constant0._Z10HelloWorldv --------------------------
	.section	.nv.constant0._Z10HelloWorldv,"a",@progbits
	.sectionflags	@""
	.align	4
.nv.constant0._Z10HelloWorldv:
	.zero		896


//--------------------- SYMBOLS --------------------------

	.type		.nv.reservedSmem.offset0,@object
	.size		.nv.reservedSmem.offset0,0x4
	.type		vprintf,@function
